//
// Generated by NVIDIA NVVM Compiler
//
// Compiler Build ID: CL-36424714
// Cuda compilation tools, release 13.0, V13.0.88
// Based on NVVM 20.0.0
//

.version 9.0
.target sm_100
.address_size 64

	// .globl	_Z23matrixMultiplyOptimizedPKfS0_Pfiii
// _ZZ23matrixMultiplyOptimizedPKfS0_PfiiiE7sharedA has been demoted
// _ZZ23matrixMultiplyOptimizedPKfS0_PfiiiE7sharedB has been demoted

.visible .entry _Z23matrixMultiplyOptimizedPKfS0_Pfiii(
	.param .u64 .ptr .align 1 _Z23matrixMultiplyOptimizedPKfS0_Pfiii_param_0,
	.param .u64 .ptr .align 1 _Z23matrixMultiplyOptimizedPKfS0_Pfiii_param_1,
	.param .u64 .ptr .align 1 _Z23matrixMultiplyOptimizedPKfS0_Pfiii_param_2,
	.param .u32 _Z23matrixMultiplyOptimizedPKfS0_Pfiii_param_3,
	.param .u32 _Z23matrixMultiplyOptimizedPKfS0_Pfiii_param_4,
	.param .u32 _Z23matrixMultiplyOptimizedPKfS0_Pfiii_param_5
)
{
	.reg .pred 	%p<3>;
	.reg .b32 	%r<44>;
	.reg .b32 	%f<106>;
	.reg .b64 	%rd<15>;
	// demoted variable
	.shared .align 4 .b8 _ZZ23matrixMultiplyOptimizedPKfS0_PfiiiE7sharedA[2048];
	// demoted variable
	.shared .align 4 .b8 _ZZ23matrixMultiplyOptimizedPKfS0_PfiiiE7sharedB[4096];
	ld.param.u64 	%rd3, [_Z23matrixMultiplyOptimizedPKfS0_Pfiii_param_0];
	ld.param.u64 	%rd4, [_Z23matrixMultiplyOptimizedPKfS0_Pfiii_param_1];
	ld.param.u64 	%rd5, [_Z23matrixMultiplyOptimizedPKfS0_Pfiii_param_2];
	ld.param.u32 	%r22, [_Z23matrixMultiplyOptimizedPKfS0_Pfiii_param_4];
	ld.param.u32 	%r23, [_Z23matrixMultiplyOptimizedPKfS0_Pfiii_param_5];
	mov.u32 	%r1, %tid.x;
	mov.u32 	%r2, %tid.y;
	mov.u32 	%r24, %ctaid.y;
	shl.b32 	%r25, %r24, 4;
	add.s32 	%r3, %r25, %r2;
	mov.u32 	%r26, %ctaid.x;
	shl.b32 	%r4, %r26, 5;
	setp.lt.s32 	%p1, %r23, 32;
	mov.f32 	%f105, 0f00000000;
	@%p1 bra 	$L__BB0_3;
	cvta.to.global.u64 	%rd1, %rd4;
	shl.b32 	%r27, %r2, 7;
	mov.u32 	%r28, _ZZ23matrixMultiplyOptimizedPKfS0_PfiiiE7sharedA;
	add.s32 	%r5, %r28, %r27;
	shl.b32 	%r29, %r1, 2;
	add.s32 	%r6, %r5, %r29;
	mov.u32 	%r30, _ZZ23matrixMultiplyOptimizedPKfS0_PfiiiE7sharedB;
	add.s32 	%r7, %r30, %r29;
	add.s32 	%r8, %r7, %r27;
	shr.s32 	%r31, %r23, 31;
	shr.u32 	%r32, %r31, 27;
	add.s32 	%r33, %r23, %r32;
	shr.s32 	%r34, %r33, 5;
	neg.s32 	%r43, %r34;
	mad.lo.s32 	%r42, %r23, %r3, %r1;
	add.s32 	%r35, %r2, 16;
	mad.lo.s32 	%r36, %r22, %r35, %r1;
	add.s32 	%r41, %r36, %r4;
	shl.b32 	%r12, %r22, 5;
	mad.lo.s32 	%r37, %r2, %r22, %r1;
	add.s32 	%r40, %r37, %r4;
	cvta.to.global.u64 	%rd2, %rd3;
	mov.f32 	%f105, 0f00000000;
$L__BB0_2:
	mul.wide.s32 	%rd6, %r42, 4;
	add.s64 	%rd7, %rd2, %rd6;
	ld.global.nc.f32 	%f6, [%rd7];
	st.shared.f32 	[%r6], %f6;
	mul.wide.s32 	%rd8, %r40, 4;
	add.s64 	%rd9, %rd1, %rd8;
	ld.global.nc.f32 	%f7, [%rd9];
	st.shared.f32 	[%r8], %f7;
	mul.wide.s32 	%rd10, %r41, 4;
	add.s64 	%rd11, %rd1, %rd10;
	ld.global.nc.f32 	%f8, [%rd11];
	st.shared.f32 	[%r8+2048], %f8;
	bar.sync 	0;
	ld.shared.f32 	%f9, [%r5];
	ld.shared.f32 	%f10, [%r7];
	fma.rn.f32 	%f11, %f9, %f10, %f105;
	ld.shared.f32 	%f12, [%r5+4];
	ld.shared.f32 	%f13, [%r7+128];
	fma.rn.f32 	%f14, %f12, %f13, %f11;
	ld.shared.f32 	%f15, [%r5+8];
	ld.shared.f32 	%f16, [%r7+256];
	fma.rn.f32 	%f17, %f15, %f16, %f14;
	ld.shared.f32 	%f18, [%r5+12];
	ld.shared.f32 	%f19, [%r7+384];
	fma.rn.f32 	%f20, %f18, %f19, %f17;
	ld.shared.f32 	%f21, [%r5+16];
	ld.shared.f32 	%f22, [%r7+512];
	fma.rn.f32 	%f23, %f21, %f22, %f20;
	ld.shared.f32 	%f24, [%r5+20];
	ld.shared.f32 	%f25, [%r7+640];
	fma.rn.f32 	%f26, %f24, %f25, %f23;
	ld.shared.f32 	%f27, [%r5+24];
	ld.shared.f32 	%f28, [%r7+768];
	fma.rn.f32 	%f29, %f27, %f28, %f26;
	ld.shared.f32 	%f30, [%r5+28];
	ld.shared.f32 	%f31, [%r7+896];
	fma.rn.f32 	%f32, %f30, %f31, %f29;
	ld.shared.f32 	%f33, [%r5+32];
	ld.shared.f32 	%f34, [%r7+1024];
	fma.rn.f32 	%f35, %f33, %f34, %f32;
	ld.shared.f32 	%f36, [%r5+36];
	ld.shared.f32 	%f37, [%r7+1152];
	fma.rn.f32 	%f38, %f36, %f37, %f35;
	ld.shared.f32 	%f39, [%r5+40];
	ld.shared.f32 	%f40, [%r7+1280];
	fma.rn.f32 	%f41, %f39, %f40, %f38;
	ld.shared.f32 	%f42, [%r5+44];
	ld.shared.f32 	%f43, [%r7+1408];
	fma.rn.f32 	%f44, %f42, %f43, %f41;
	ld.shared.f32 	%f45, [%r5+48];
	ld.shared.f32 	%f46, [%r7+1536];
	fma.rn.f32 	%f47, %f45, %f46, %f44;
	ld.shared.f32 	%f48, [%r5+52];
	ld.shared.f32 	%f49, [%r7+1664];
	fma.rn.f32 	%f50, %f48, %f49, %f47;
	ld.shared.f32 	%f51, [%r5+56];
	ld.shared.f32 	%f52, [%r7+1792];
	fma.rn.f32 	%f53, %f51, %f52, %f50;
	ld.shared.f32 	%f54, [%r5+60];
	ld.shared.f32 	%f55, [%r7+1920];
	fma.rn.f32 	%f56, %f54, %f55, %f53;
	ld.shared.f32 	%f57, [%r5+64];
	ld.shared.f32 	%f58, [%r7+2048];
	fma.rn.f32 	%f59, %f57, %f58, %f56;
	ld.shared.f32 	%f60, [%r5+68];
	ld.shared.f32 	%f61, [%r7+2176];
	fma.rn.f32 	%f62, %f60, %f61, %f59;
	ld.shared.f32 	%f63, [%r5+72];
	ld.shared.f32 	%f64, [%r7+2304];
	fma.rn.f32 	%f65, %f63, %f64, %f62;
	ld.shared.f32 	%f66, [%r5+76];
	ld.shared.f32 	%f67, [%r7+2432];
	fma.rn.f32 	%f68, %f66, %f67, %f65;
	ld.shared.f32 	%f69, [%r5+80];
	ld.shared.f32 	%f70, [%r7+2560];
	fma.rn.f32 	%f71, %f69, %f70, %f68;
	ld.shared.f32 	%f72, [%r5+84];
	ld.shared.f32 	%f73, [%r7+2688];
	fma.rn.f32 	%f74, %f72, %f73, %f71;
	ld.shared.f32 	%f75, [%r5+88];
	ld.shared.f32 	%f76, [%r7+2816];
	fma.rn.f32 	%f77, %f75, %f76, %f74;
	ld.shared.f32 	%f78, [%r5+92];
	ld.shared.f32 	%f79, [%r7+2944];
	fma.rn.f32 	%f80, %f78, %f79, %f77;
	ld.shared.f32 	%f81, [%r5+96];
	ld.shared.f32 	%f82, [%r7+3072];
	fma.rn.f32 	%f83, %f81, %f82, %f80;
	ld.shared.f32 	%f84, [%r5+100];
	ld.shared.f32 	%f85, [%r7+3200];
	fma.rn.f32 	%f86, %f84, %f85, %f83;
	ld.shared.f32 	%f87, [%r5+104];
	ld.shared.f32 	%f88, [%r7+3328];
	fma.rn.f32 	%f89, %f87, %f88, %f86;
	ld.shared.f32 	%f90, [%r5+108];
	ld.shared.f32 	%f91, [%r7+3456];
	fma.rn.f32 	%f92, %f90, %f91, %f89;
	ld.shared.f32 	%f93, [%r5+112];
	ld.shared.f32 	%f94, [%r7+3584];
	fma.rn.f32 	%f95, %f93, %f94, %f92;
	ld.shared.f32 	%f96, [%r5+116];
	ld.shared.f32 	%f97, [%r7+3712];
	fma.rn.f32 	%f98, %f96, %f97, %f95;
	ld.shared.f32 	%f99, [%r5+120];
	ld.shared.f32 	%f100, [%r7+3840];
	fma.rn.f32 	%f101, %f99, %f100, %f98;
	ld.shared.f32 	%f102, [%r5+124];
	ld.shared.f32 	%f103, [%r7+3968];
	fma.rn.f32 	%f105, %f102, %f103, %f101;
	bar.sync 	0;
	add.s32 	%r43, %r43, 1;
	setp.ne.s32 	%p2, %r43, 0;
	add.s32 	%r42, %r42, 32;
	add.s32 	%r41, %r41, %r12;
	add.s32 	%r40, %r40, %r12;
	@%p2 bra 	$L__BB0_2;
$L__BB0_3:
	cvta.to.global.u64 	%rd12, %rd5;
	add.s32 	%r38, %r4, %r1;
	mad.lo.s32 	%r39, %r22, %r3, %r38;
	mul.wide.s32 	%rd13, %r39, 4;
	add.s64 	%rd14, %rd12, %rd13;
	st.global.f32 	[%rd14], %f105;
	ret;

}


// ===== COMPILED SASS (sm_100) =====

	.target	sm_100

	.elftype	@"ET_EXEC"


//--------------------- .note.nv.tkinfo           --------------------------
	.section	.note.nv.tkinfo,"",@"SHT_NOTE"
	.sectionflags	@"SHF_NOTE_NV_TKINFO"
	.tkinfo
        /*0018*/ 	.word	0x00000002
        /*0030*/ 	.string	""
        /*0030*/ 	.string	"ptxas"
        /*0030*/ 	.string	"Cuda compilation tools, release 13.0, V13.0.88"
        /*0030*/ 	.string	"Build cuda_13.0.r13.0/compiler.36424714_0"
        /*0030*/ 	.string	"-arch sm_100 -m 64 "



//--------------------- .note.nv.cuinfo           --------------------------
	.section	.note.nv.cuinfo,"",@"SHT_NOTE"
	.sectionflags	@"SHF_NOTE_NV_CUINFO"
        /*0018*/ 	.short	0x0002
        /*001a*/ 	.short	0x0064
        /*001c*/ 	.short	0x0082
	.zero		2


//--------------------- .nv.info                  --------------------------
	.section	.nv.info,"",@"SHT_CUDA_INFO"
	.align	4


	//----- nvinfo : EIATTR_REGCOUNT
	.align		4
        /*0000*/ 	.byte	0x04, 0x2f
        /*0002*/ 	.short	(.L_1 - .L_0)
	.align		4
.L_0:
        /*0004*/ 	.word	index@(_Z23matrixMultiplyOptimizedPKfS0_Pfiii)
        /*0008*/ 	.word	0x00000020


	//----- nvinfo : EIATTR_FRAME_SIZE
	.align		4
.L_1:
        /*000c*/ 	.byte	0x04, 0x11
        /*000e*/ 	.short	(.L_3 - .L_2)
	.align		4
.L_2:
        /*0010*/ 	.word	index@(_Z23matrixMultiplyOptimizedPKfS0_Pfiii)
        /*0014*/ 	.word	0x00000000


	//----- nvinfo : EIATTR_MIN_STACK_SIZE
	.align		4
.L_3:
        /*0018*/ 	.byte	0x04, 0x12
        /*001a*/ 	.short	(.L_5 - .L_4)
	.align		4
.L_4:
        /*001c*/ 	.word	index@(_Z23matrixMultiplyOptimizedPKfS0_Pfiii)
        /*0020*/ 	.word	0x00000000
.L_5:


//--------------------- .nv.compat                --------------------------
	.section	.nv.compat,"",@"SHT_CUDA_COMPAT_INFO"
	.align	4
        /*0000*/ 	.byte	0x02, 0x09, 0x00, 0x00, 0x02, 0x02, 0x01, 0x00, 0x02, 0x05, 0x05, 0x00, 0x03, 0x07, 0x01, 0x01
        /*0010*/ 	.byte	0x02, 0x03, 0x00, 0x00, 0x02, 0x06, 0x01, 0x00, 0x04, 0x0b, 0x08, 0x00, 0x09, 0x00, 0x00, 0x00
        /*0020*/ 	.byte	0x00, 0x00, 0x00, 0x00


//--------------------- .nv.info._Z23matrixMultiplyOptimizedPKfS0_Pfiii --------------------------
	.section	.nv.info._Z23matrixMultiplyOptimizedPKfS0_Pfiii,"",@"SHT_CUDA_INFO"
	.sectionflags	@""
	.align	4


	//----- nvinfo : EIATTR_CUDA_API_VERSION
	.align		4
        /*0000*/ 	.byte	0x04, 0x37
        /*0002*/ 	.short	(.L_7 - .L_6)
.L_6:
        /*0004*/ 	.word	0x00000082


	//----- nvinfo : EIATTR_KPARAM_INFO
	.align		4
.L_7:
        /*0008*/ 	.byte	0x04, 0x17
        /*000a*/ 	.short	(.L_9 - .L_8)
.L_8:
        /*000c*/ 	.word	0x00000000
        /*0010*/ 	.short	0x0005
        /*0012*/ 	.short	0x0020
        /*0014*/ 	.byte	0x00, 0xf0, 0x11, 0x00


	//----- nvinfo : EIATTR_KPARAM_INFO
	.align		4
.L_9:
        /*0018*/ 	.byte	0x04, 0x17
        /*001a*/ 	.short	(.L_11 - .L_10)
.L_10:
        /*001c*/ 	.word	0x00000000
        /*0020*/ 	.short	0x0004
        /*0022*/ 	.short	0x001c
        /*0024*/ 	.byte	0x00, 0xf0, 0x11, 0x00


	//----- nvinfo : EIATTR_KPARAM_INFO
	.align		4
.L_11:
        /*0028*/ 	.byte	0x04, 0x17
        /*002a*/ 	.short	(.L_13 - .L_12)
.L_12:
        /*002c*/ 	.word	0x00000000
        /*0030*/ 	.short	0x0003
        /*0032*/ 	.short	0x0018
        /*0034*/ 	.byte	0x00, 0xf0, 0x11, 0x00


	//----- nvinfo : EIATTR_KPARAM_INFO
	.align		4
.L_13:
        /*0038*/ 	.byte	0x04, 0x17
        /*003a*/ 	.short	(.L_15 - .L_14)
.L_14:
        /*003c*/ 	.word	0x00000000
        /*0040*/ 	.short	0x0002
        /*0042*/ 	.short	0x0010
        /*0044*/ 	.byte	0x00, 0xf5, 0x21, 0x00


	//----- nvinfo : EIATTR_KPARAM_INFO
	.align		4
.L_15:
        /*0048*/ 	.byte	0x04, 0x17
        /*004a*/ 	.short	(.L_17 - .L_16)
.L_16:
        /*004c*/ 	.word	0x00000000
        /*0050*/ 	.short	0x0001
        /*0052*/ 	.short	0x0008
        /*0054*/ 	.byte	0x00, 0xf5, 0x21, 0x00


	//----- nvinfo : EIATTR_KPARAM_INFO
	.align		4
.L_17:
        /*0058*/ 	.byte	0x04, 0x17
        /*005a*/ 	.short	(.L_19 - .L_18)
.L_18:
        /*005c*/ 	.word	0x00000000
        /*0060*/ 	.short	0x0000
        /*0062*/ 	.short	0x0000
        /*0064*/ 	.byte	0x00, 0xf5, 0x21, 0x00


	//----- nvinfo : EIATTR_SPARSE_MMA_MASK
	.align		4
.L_19:
        /*0068*/ 	.byte	0x03, 0x50
        /*006a*/ 	.short	0x0000


	//----- nvinfo : EIATTR_MAXREG_COUNT
	.align		4
        /*006c*/ 	.byte	0x03, 0x1b
        /*006e*/ 	.short	0x00ff


	//----- nvinfo : EIATTR_NUM_BARRIERS
	.align		4
        /*0070*/ 	.byte	0x02, 0x4c
        /*0072*/ 	.byte	0x01
	.zero		1


	//----- nvinfo : EIATTR_MERCURY_ISA_VERSION
	.align		4
        /*0074*/ 	.byte	0x03, 0x5f
        /*0076*/ 	.short	0x0101


	//----- nvinfo : EIATTR_VRC_CTA_INIT_COUNT
	.align		4
        /*0078*/ 	.byte	0x02, 0x4a
	.zero		1
	.zero		1


	//----- nvinfo : EIATTR_EXIT_INSTR_OFFSETS
	.align		4
        /*007c*/ 	.byte	0x04, 0x1c
        /*007e*/ 	.short	(.L_21 - .L_20)


	//   ....[0]....
.L_20:
        /*0080*/ 	.word	0x00000810


	//----- nvinfo : EIATTR_CBANK_PARAM_SIZE
	.align		4
.L_21:
        /*0084*/ 	.byte	0x03, 0x19
        /*0086*/ 	.short	0x0024


	//----- nvinfo : EIATTR_PARAM_CBANK
	.align		4
        /*0088*/ 	.byte	0x04, 0x0a
        /*008a*/ 	.short	(.L_23 - .L_22)
	.align		4
.L_22:
        /*008c*/ 	.word	index@(.nv.constant0._Z23matrixMultiplyOptimizedPKfS0_Pfiii)
        /*0090*/ 	.short	0x0380
        /*0092*/ 	.short	0x0024


	//----- nvinfo : EIATTR_SW_WAR
	.align		4
.L_23:
        /*0094*/ 	.byte	0x04, 0x36
        /*0096*/ 	.short	(.L_25 - .L_24)
.L_24:
        /*0098*/ 	.word	0x00000008
.L_25:


//--------------------- .nv.callgraph             --------------------------
	.section	.nv.callgraph,"",@"SHT_CUDA_CALLGRAPH"
	.align	4
	.sectionentsize	8
	.align		4
        /*0000*/ 	.word	0x00000000
	.align		4
        /*0004*/ 	.word	0xffffffff
	.align		4
        /*0008*/ 	.word	0x00000000
	.align		4
        /*000c*/ 	.word	0xfffffffe
	.align		4
        /*0010*/ 	.word	0x00000000
	.align		4
        /*0014*/ 	.word	0xfffffffd
	.align		4
        /*0018*/ 	.word	0x00000000
	.align		4
        /*001c*/ 	.word	0xfffffffc


//--------------------- .text._Z23matrixMultiplyOptimizedPKfS0_Pfiii --------------------------
	.section	.text._Z23matrixMultiplyOptimizedPKfS0_Pfiii,"ax",@progbits
	.align	128
        .global         _Z23matrixMultiplyOptimizedPKfS0_Pfiii
        .type           _Z23matrixMultiplyOptimizedPKfS0_Pfiii,@function
        .size           _Z23matrixMultiplyOptimizedPKfS0_Pfiii,(.L_x_3 - _Z23matrixMultiplyOptimizedPKfS0_Pfiii)
        .other          _Z23matrixMultiplyOptimizedPKfS0_Pfiii,@"STO_CUDA_ENTRY STV_DEFAULT"
_Z23matrixMultiplyOptimizedPKfS0_Pfiii:
.text._Z23matrixMultiplyOptimizedPKfS0_Pfiii:
[----:B------:R-:W-:Y:S01]  /*0000*/  LDC R1, c[0x0][0x37c] ;  /* 0x0000df00ff017b82 */ /* 0x000fe20000000800 */
[----:B------:R-:W0:Y:S01]  /*0010*/  S2R R7, SR_TID.Y ;  /* 0x0000000000077919 */ /* 0x000e220000002200 */
[----:B------:R-:W1:Y:S01]  /*0020*/  LDCU UR10, c[0x0][0x3a0] ;  /* 0x00007400ff0a77ac */ /* 0x000e620008000800 */
[----:B------:R-:W-:Y:S01]  /*0030*/  HFMA2 R29, -RZ, RZ, 0, 0 ;  /* 0x00000000ff1d7431 */ /* 0x000fe200000001ff */
[----:B------:R-:W0:Y:S01]  /*0040*/  S2R R2, SR_CTAID.Y ;  /* 0x0000000000027919 */ /* 0x000e220000002600 */
[----:B------:R-:W2:Y:S01]  /*0050*/  LDCU.64 UR8, c[0x0][0x358] ;  /* 0x00006b00ff0877ac */ /* 0x000ea20008000a00 */
[----:B------:R-:W3:Y:S01]  /*0060*/  S2R R0, SR_TID.X ;  /* 0x0000000000007919 */ /* 0x000ee20000002100 */
[----:B------:R-:W4:Y:S01]  /*0070*/  S2R R3, SR_CTAID.X ;  /* 0x0000000000037919 */ /* 0x000f220000002500 */
[----:B-1----:R-:W-:Y:S01]  /*0080*/  UISETP.GE.AND UP0, UPT, UR10, 0x20, UPT ;  /* 0x000000200a00788c */ /* 0x002fe2000bf06270 */
[----:B0-----:R-:W-:-:S08]  /*0090*/  LEA R21, R2, R7, 0x4 ;  /* 0x0000000702157211 */ /* 0x001fd000078e20ff */
[----:B--2---:R-:W-:Y:S05]  /*00a0*/  BRA.U !UP0, `(.L_x_0) ;  /* 0x0000000508c07547 */ /* 0x004fea000b800000 */
[----:B------:R-:W0:Y:S01]  /*00b0*/  S2UR UR6, SR_CgaCtaId ;  /* 0x00000000000679c3 */ /* 0x000e220000008800 */
[----:B------:R-:W-:Y:S01]  /*00c0*/  UMOV UR4, 0x400 ;  /* 0x0000040000047882 */ /* 0x000fe20000000000 */
[----:B------:R-:W-:Y:S01]  /*00d0*/  IADD3 R2, PT, PT, R7, 0x10, RZ ;  /* 0x0000001007027810 */ /* 0x000fe20007ffe0ff */
[----:B------:R-:W-:Y:S02]  /*00e0*/  USHF.R.S32.HI UR5, URZ, 0x1f, UR10 ;  /* 0x0000001fff057899 */ /* 0x000fe4000801140a */
[----:B---3--:R-:W-:Y:S01]  /*00f0*/  IMAD R6, R21, UR10, R0 ;  /* 0x0000000a15067c24 */ /* 0x008fe2000f8e0200 */
[----:B------:R-:W-:Y:S01]  /*0100*/  MOV R29, RZ ;  /* 0x000000ff001d7202 */ /* 0x000fe20000000f00 */
[----:B------:R-:W-:Y:S01]  /*0110*/  ULEA.HI UR5, UR5, UR10, URZ, 0x5 ;  /* 0x0000000a05057291 */ /* 0x000fe2000f8f28ff */
[----:B------:R-:W1:Y:S03]  /*0120*/  LDC R5, c[0x0][0x39c] ;  /* 0x0000e700ff057b82 */ /* 0x000e660000000800 */
[----:B------:R-:W-:-:S04]  /*0130*/  USHF.R.S32.HI UR5, URZ, 0x5, UR5 ;  /* 0x00000005ff057899 */ /* 0x000fc80008011405 */
[----:B------:R-:W-:Y:S01]  /*0140*/  UIADD3 UR5, UPT, UPT, -UR5, URZ, URZ ;  /* 0x000000ff05057290 */ /* 0x000fe2000fffe1ff */
[----:B------:R-:W2:Y:S08]  /*0150*/  LDC.64 R24, c[0x0][0x380] ;  /* 0x0000e000ff187b82 */ /* 0x000eb00000000a00 */
[----:B------:R-:W3:Y:S01]  /*0160*/  LDC.64 R22, c[0x0][0x388] ;  /* 0x0000e200ff167b82 */ /* 0x000ee20000000a00 */
[----:B0-----:R-:W-:-:S02]  /*0170*/  ULEA UR7, UR6, UR4, 0x18 ;  /* 0x0000000406077291 */ /* 0x001fc4000f8ec0ff */
[----:B------:R-:W-:-:S04]  /*0180*/  UIADD3 UR4, UPT, UPT, UR4, 0x800, URZ ;  /* 0x0000080004047890 */ /* 0x000fc8000fffe0ff */
[----:B------:R-:W-:Y:S01]  /*0190*/  ULEA UR4, UR6, UR4, 0x18 ;  /* 0x0000000406047291 */ /* 0x000fe2000f8ec0ff */
[-CC-:B-1----:R-:W-:Y:S01]  /*01a0*/  IMAD R2, R2, R5.reuse, R0.reuse ;  /* 0x0000000502027224 */ /* 0x182fe200078e0200 */
[C---:B------:R-:W-:Y:S01]  /*01b0*/  LEA R19, R7.reuse, UR7, 0x7 ;  /* 0x0000000707137c11 */ /* 0x040fe2000f8e38ff */
[----:B------:R-:W-:-:S03]  /*01c0*/  IMAD R8, R7, R5, R0 ;  /* 0x0000000507087224 */ /* 0x000fc600078e0200 */
[C---:B------:R-:W-:Y:S02]  /*01d0*/  LEA R16, R0.reuse, UR4, 0x2 ;  /* 0x0000000400107c11 */ /* 0x040fe4000f8e10ff */
[C---:B----4-:R-:W-:Y:S02]  /*01e0*/  LEA R4, R3.reuse, R2, 0x5 ;  /* 0x0000000203047211 */ /* 0x050fe400078e28ff */
[----:B------:R-:W-:Y:S02]  /*01f0*/  LEA R2, R3, R8, 0x5 ;  /* 0x0000000803027211 */ /* 0x000fe400078e28ff */
[----:B------:R-:W-:Y:S02]  /*0200*/  LEA R17, R0, R19, 0x2 ;  /* 0x0000001300117211 */ /* 0x000fe400078e10ff */
[----:B--2---:R-:W-:-:S07]  /*0210*/  LEA R7, R7, R16, 0x7 ;  /* 0x0000001007077211 */ /* 0x004fce00078e38ff */
.L_x_1:
[----:B------:R-:W-:-:S04]  /*0220*/  IMAD.WIDE R26, R6, 0x4, R24 ;  /* 0x00000004061a7825 */ /* 0x000fc800078e0218 */
[--C-:B---3--:R-:W-:Y:S02]  /*0230*/  IMAD.WIDE R10, R2, 0x4, R22.reuse ;  /* 0x00000004020a7825 */ /* 0x108fe400078e0216 */
[----:B------:R-:W2:Y:S02]  /*0240*/  LDG.E.CONSTANT R26, desc[UR8][R26.64] ;  /* 0x000000081a1a7981 */ /* 0x000ea4000c1e9900 */
[----:B------:R-:W-:Y:S02]  /*0250*/  IMAD.WIDE R8, R4, 0x4, R22 ;  /* 0x0000000404087825 */ /* 0x000fe400078e0216 */
[----:B------:R-:W3:Y:S04]  /*0260*/  LDG.E.CONSTANT R10, desc[UR8][R10.64] ;  /* 0x000000080a0a7981 */ /* 0x000ee8000c1e9900 */
[----:B------:R-:W4:Y:S04]  /*0270*/  LDG.E.CONSTANT R20, desc[UR8][R8.64] ;  /* 0x0000000808147981 */ /* 0x000f28000c1e9900 */
[----:B--2---:R-:W-:Y:S04]  /*0280*/  STS [R17], R26 ;  /* 0x0000001a11007388 */ /* 0x004fe80000000800 */
[----:B---3--:R-:W-:Y:S04]  /*0290*/  STS [R7], R10 ;  /* 0x0000000a07007388 */ /* 0x008fe80000000800 */
[----:B----4-:R-:W-:Y:S01]  /*02a0*/  STS [R7+0x800], R20 ;  /* 0x0008001407007388 */ /* 0x010fe20000000800 */
[----:B------:R-:W-:Y:S06]  /*02b0*/  BAR.SYNC.DEFER_BLOCKING 0x0 ;  /* 0x0000000000007b1d */ /* 0x000fec0000010000 */
[----:B------:R-:W-:Y:S04]  /*02c0*/  LDS R28, [R16] ;  /* 0x00000000101c7984 */ /* 0x000fe80000000800 */
[----:B------:R-:W0:Y:S04]  /*02d0*/  LDS.128 R12, [R19] ;  /* 0x00000000130c7984 */ /* 0x000e280000000c00 */
[----:B------:R-:W1:Y:S04]  /*02e0*/  LDS R9, [R16+0x80] ;  /* 0x0000800010097984 */ /* 0x000e680000000800 */
[----:B------:R-:W2:Y:S04]  /*02f0*/  LDS R18, [R16+0x100] ;  /* 0x0001000010127984 */ /* 0x000ea80000000800 */
[----:B------:R-:W-:Y:S04]  /*0300*/  LDS R26, [R16+0x200] ;  /* 0x00020000101a7984 */ /* 0x000fe80000000800 */
[----:B------:R-:W-:Y:S04]  /*0310*/  LDS R20, [R16+0x280] ;  /* 0x0002800010147984 */ /* 0x000fe80000000800 */
[----:B------:R-:W-:Y:S01]  /*0320*/  LDS R27, [R16+0x300] ;  /* 0x00030000101b7984 */ /* 0x000fe20000000800 */
[----:B0-----:R-:W-:-:S03]  /*0330*/  FFMA R28, R12, R28, R29 ;  /* 0x0000001c0c1c7223 */ /* 0x001fc6000000001d */
[----:B------:R-:W0:Y:S01]  /*0340*/  LDS R12, [R16+0x180] ;  /* 0x00018000100c7984 */ /* 0x000e220000000800 */
[----:B-1----:R-:W-:-:S03]  /*0350*/  FFMA R13, R9, R13, R28 ;  /* 0x0000000d090d7223 */ /* 0x002fc6000000001c */
[----:B------:R-:W1:Y:S01]  /*0360*/  LDS.128 R8, [R19+0x10] ;  /* 0x0000100013087984 */ /* 0x000e620000000c00 */
[----:B--2---:R-:W-:-:S03]  /*0370*/  FFMA R13, R18, R14, R13 ;  /* 0x0000000e120d7223 */ /* 0x004fc6000000000d */
[----:B------:R-:W-:Y:S04]  /*0380*/  LDS R18, [R16+0x480] ;  /* 0x0004800010127984 */ /* 0x000fe80000000800 */
[----:B------:R-:W-:Y:S01]  /*0390*/  LDS R29, [R16+0xe80] ;  /* 0x000e8000101d7984 */ /* 0x000fe20000000800 */
[----:B0-----:R-:W-:-:S04]  /*03a0*/  FFMA R13, R12, R15, R13 ;  /* 0x0000000f0c0d7223 */ /* 0x001fc8000000000d */
[----:B-1----:R-:W-:Y:S02]  /*03b0*/  FFMA R13, R8, R26, R13 ;  /* 0x0000001a080d7223 */ /* 0x002fe4000000000d */
[----:B------:R-:W0:Y:S02]  /*03c0*/  LDS R8, [R16+0x380] ;  /* 0x0003800010087984 */ /* 0x000e240000000800 */
[----:B------:R-:W-:Y:S02]  /*03d0*/  FFMA R20, R20, R9, R13 ;  /* 0x0000000914147223 */ /* 0x000fe4000000000d */
[----:B------:R-:W-:Y:S04]  /*03e0*/  LDS R26, [R16+0x400] ;  /* 0x00040000101a7984 */ /* 0x000fe80000000800 */
[----:B------:R-:W1:Y:S01]  /*03f0*/  LDS.128 R12, [R19+0x20] ;  /* 0x00002000130c7984 */ /* 0x000e620000000c00 */
[----:B------:R-:W-:-:S03]  /*0400*/  FFMA R9, R27, R10, R20 ;  /* 0x0000000a1b097223 */ /* 0x000fc60000000014 */
[----:B------:R-:W2:Y:S01]  /*0410*/  LDS R27, [R16+0x500] ;  /* 0x00050000101b7984 */ /* 0x000ea20000000800 */
[----:B0-----:R-:W-:-:S04]  /*0420*/  FFMA R9, R8, R11, R9 ;  /* 0x0000000b08097223 */ /* 0x001fc80000000009 */
[----:B-1----:R-:W-:Y:S02]  /*0430*/  FFMA R9, R12, R26, R9 ;  /* 0x0000001a0c097223 */ /* 0x002fe40000000009 */
[----:B------:R-:W0:Y:S02]  /*0440*/  LDS R12, [R16+0x580] ;  /* 0x00058000100c7984 */ /* 0x000e240000000800 */
[----:B------:R-:W-:Y:S02]  /*0450*/  FFMA R20, R18, R13, R9 ;  /* 0x0000000d12147223 */ /* 0x000fe40000000009 */
[----:B------:R-:W-:Y:S04]  /*0460*/  LDS R26, [R16+0x600] ;  /* 0x00060000101a7984 */ /* 0x000fe80000000800 */
[----:B------:R-:W1:Y:S04]  /*0470*/  LDS.128 R8, [R19+0x30] ;  /* 0x0000300013087984 */ /* 0x000e680000000c00 */
[----:B------:R-:W3:Y:S01]  /*0480*/  LDS R18, [R16+0x680] ;  /* 0x0006800010127984 */ /* 0x000ee20000000800 */
[----:B--2---:R-:W-:-:S03]  /*0490*/  FFMA R13, R27, R14, R20 ;  /* 0x0000000e1b0d7223 */ /* 0x004fc60000000014 */
[----:B------:R-:W2:Y:S01]  /*04a0*/  LDS R27, [R16+0x700] ;  /* 0x00070000101b7984 */ /* 0x000ea20000000800 */
[----:B0-----:R-:W-:-:S04]  /*04b0*/  FFMA R13, R12, R15, R13 ;  /* 0x0000000f0c0d7223 */ /* 0x001fc8000000000d */
[----:B-1----:R-:W-:Y:S02]  /*04c0*/  FFMA R13, R8, R26, R13 ;  /* 0x0000001a080d7223 */ /* 0x002fe4000000000d */
[----:B------:R-:W0:Y:S02]  /*04d0*/  LDS R8, [R16+0x780] ;  /* 0x0007800010087984 */ /* 0x000e240000000800 */
[----:B---3--:R-:W-:Y:S02]  /*04e0*/  FFMA R20, R18, R9, R13 ;  /* 0x0000000912147223 */ /* 0x008fe4000000000d */
        /* <DEDUP_REMOVED lines=28> */
[----:B------:R-:W1:Y:S01]  /*06b0*/  LDS.128 R8, [R19+0x70] ;  /* 0x0000700013087984 */ /* 0x000e620000000c00 */
[----:B--2---:R-:W-:-:S03]  /*06c0*/  FFMA R27, R27, R14, R18 ;  /* 0x0000000e1b1b7223 */ /* 0x004fc60000000012 */
[----:B------:R-:W2:Y:S04]  /*06d0*/  LDS R18, [R16+0xf00] ;  /* 0x000f000010127984 */ /* 0x000ea80000000800 */
[----:B------:R-:W3:Y:S01]  /*06e0*/  LDS R14, [R16+0xf80] ;  /* 0x000f8000100e7984 */ /* 0x000ee20000000800 */
[----:B------:R-:W-:-:S04]  /*06f0*/  UIADD3 UR5, UPT, UPT, UR5, 0x1, URZ ;  /* 0x0000000105057890 */ /* 0x000fc8000fffe0ff */
[----:B------:R-:W-:Y:S01]  /*0700*/  UISETP.NE.AND UP0, UPT, UR5, URZ, UPT ;  /* 0x000000ff0500728c */ /* 0x000fe2000bf05270 */
[----:B------:R-:W-:Y:S02]  /*0710*/  IADD3 R6, PT, PT, R6, 0x20, RZ ;  /* 0x0000002006067810 */ /* 0x000fe40007ffe0ff */
[----:B------:R-:W-:Y:S01]  /*0720*/  LEA R2, R5, R2, 0x5 ;  /* 0x0000000205027211 */ /* 0x000fe200078e28ff */
[----:B0-----:R-:W-:-:S04]  /*0730*/  FFMA R15, R12, R15, R27 ;  /* 0x0000000f0c0f7223 */ /* 0x001fc8000000001b */
[----:B-1----:R-:W-:-:S04]  /*0740*/  FFMA R8, R8, R13, R15 ;  /* 0x0000000d08087223 */ /* 0x002fc8000000000f */
[----:B------:R-:W-:-:S04]  /*0750*/  FFMA R9, R29, R9, R8 ;  /* 0x000000091d097223 */ /* 0x000fc80000000008 */
[----:B--2---:R-:W-:Y:S01]  /*0760*/  FFMA R9, R18, R10, R9 ;  /* 0x0000000a12097223 */ /* 0x004fe20000000009 */
[----:B------:R-:W-:-:S03]  /*0770*/  LEA R4, R5, R4, 0x5 ;  /* 0x0000000405047211 */ /* 0x000fc600078e28ff */
[----:B---3--:R-:W-:Y:S01]  /*0780*/  FFMA R29, R14, R11, R9 ;  /* 0x0000000b0e1d7223 */ /* 0x008fe20000000009 */
[----:B------:R-:W-:Y:S06]  /*0790*/  BAR.SYNC.DEFER_BLOCKING 0x0 ;  /* 0x0000000000007b1d */ /* 0x000fec0000010000 */
[----:B------:R-:W-:Y:S05]  /*07a0*/  BRA.U UP0, `(.L_x_1) ;  /* 0xfffffff9009c7547 */ /* 0x000fea000b83ffff */
.L_x_0:
[----:B------:R-:W0:Y:S01]  /*07b0*/  LDC.64 R4, c[0x0][0x390] ;  /* 0x0000e400ff047b82 */ /* 0x000e220000000a00 */
[----:B------:R-:W1:Y:S01]  /*07c0*/  LDCU UR4, c[0x0][0x39c] ;  /* 0x00007380ff0477ac */ /* 0x000e620008000800 */
[----:B---34-:R-:W-:-:S05]  /*07d0*/  LEA R0, R3, R0, 0x5 ;  /* 0x0000000003007211 */ /* 0x018fca00078e28ff */
[----:B-1----:R-:W-:-:S04]  /*07e0*/  IMAD R3, R21, UR4, R0 ;  /* 0x0000000415037c24 */ /* 0x002fc8000f8e0200 */
[----:B0-----:R-:W-:-:S05]  /*07f0*/  IMAD.WIDE R2, R3, 0x4, R4 ;  /* 0x0000000403027825 */ /* 0x001fca00078e0204 */
[----:B------:R-:W-:Y:S01]  /*0800*/  STG.E desc[UR8][R2.64], R29 ;  /* 0x0000001d02007986 */ /* 0x000fe2000c101908 */
[----:B------:R-:W-:Y:S05]  /*0810*/  EXIT ;  /* 0x000000000000794d */ /* 0x000fea0003800000 */
.L_x_2:
[----:B------:R-:W-:-:S00]  /*0820*/  BRA `(.L_x_2) ;  /* 0xfffffffc00fc7947 */ /* 0x000fc0000383ffff */
[----:B------:R-:W-:-:S00]  /*0830*/  NOP ;  /* 0x0000000000007918 */ /* 0x000fc00000000000 */
        /* <DEDUP_REMOVED lines=12> */
.L_x_3:


//--------------------- .nv.shared._Z23matrixMultiplyOptimizedPKfS0_Pfiii --------------------------
	.section	.nv.shared._Z23matrixMultiplyOptimizedPKfS0_Pfiii,"aw",@nobits
	.sectionflags	@""
	.align	4
.nv.shared._Z23matrixMultiplyOptimizedPKfS0_Pfiii:
	.zero		7168


//--------------------- .nv.shared.reserved.0     --------------------------
	.section	.nv.shared.reserved.0,"aw",@nobits
	.weak		__nv_reservedSMEM_offset_0_alias
	.size		__nv_reservedSMEM_offset_0_alias, 0, 64
	.other		__nv_reservedSMEM_offset_0_alias,@"STO_CUDA_RESERVED_SHARED STV_DEFAULT"
__nv_reservedSMEM_offset_0_alias:
	.zero		0
	.zero		64


//--------------------- .nv.constant0._Z23matrixMultiplyOptimizedPKfS0_Pfiii --------------------------
	.section	.nv.constant0._Z23matrixMultiplyOptimizedPKfS0_Pfiii,"a",@progbits
	.sectionflags	@""
	.align	4
.nv.constant0._Z23matrixMultiplyOptimizedPKfS0_Pfiii:
	.zero		932


//--------------------- SYMBOLS --------------------------

	.type		.nv.reservedSmem.offset0,@object
	.size		.nv.reservedSmem.offset0,0x4
	.type		.nv.reservedSmem.cap,@object
	.size		.nv.reservedSmem.cap,0x4
